//
// Generated by NVIDIA NVVM Compiler
//
// Compiler Build ID: CL-36424714
// Cuda compilation tools, release 13.0, V13.0.88
// Based on NVVM 20.0.0
//

.version 9.0
.target sm_100
.address_size 64

	// .globl	_Z18cluster_reduce_sumiPiS_
// _ZZ18cluster_reduce_sumiPiS_E10shared_mem has been demoted
// _ZZ18cluster_reduce_sumiPiS_E11cluster_sum has been demoted

.visible .entry _Z18cluster_reduce_sumiPiS_(
	.param .u32 _Z18cluster_reduce_sumiPiS__param_0,
	.param .u64 .ptr .align 1 _Z18cluster_reduce_sumiPiS__param_1,
	.param .u64 .ptr .align 1 _Z18cluster_reduce_sumiPiS__param_2
)
.explicitcluster
.reqnctapercluster 4, 1, 1
{
	.reg .pred 	%p<9>;
	.reg .b32 	%r<33>;
	.reg .b64 	%rd<10>;
	// demoted variable
	.shared .align 4 .b8 _ZZ18cluster_reduce_sumiPiS_E10shared_mem[128];
	// demoted variable
	.shared .align 4 .u32 _ZZ18cluster_reduce_sumiPiS_E11cluster_sum;
	ld.param.u32 	%r4, [_Z18cluster_reduce_sumiPiS__param_0];
	ld.param.u64 	%rd1, [_Z18cluster_reduce_sumiPiS__param_1];
	ld.param.u64 	%rd2, [_Z18cluster_reduce_sumiPiS__param_2];
	mov.b32 	%r5, 0;
	st.shared.u32 	[_ZZ18cluster_reduce_sumiPiS_E11cluster_sum], %r5;
	mov.u32 	%r6, %ctaid.x;
	mov.u32 	%r7, %ntid.x;
	mov.u32 	%r1, %tid.x;
	mad.lo.s32 	%r2, %r6, %r7, %r1;
	shl.b32 	%r8, %r1, 2;
	mov.u32 	%r9, _ZZ18cluster_reduce_sumiPiS_E10shared_mem;
	add.s32 	%r3, %r9, %r8;
	st.shared.u32 	[%r3], %r5;
	setp.ge.s32 	%p1, %r2, %r4;
	@%p1 bra 	$L__BB0_2;
	cvta.to.global.u64 	%rd3, %rd1;
	mul.wide.s32 	%rd4, %r2, 4;
	add.s64 	%rd5, %rd3, %rd4;
	ld.global.u32 	%r10, [%rd5];
	st.shared.u32 	[%r3], %r10;
$L__BB0_2:
	bar.sync 	0;
	setp.gt.u32 	%p2, %r1, 15;
	@%p2 bra 	$L__BB0_4;
	ld.shared.u32 	%r11, [%r3+64];
	ld.shared.u32 	%r12, [%r3];
	add.s32 	%r13, %r12, %r11;
	st.shared.u32 	[%r3], %r13;
$L__BB0_4:
	bar.sync 	0;
	setp.gt.u32 	%p3, %r1, 7;
	@%p3 bra 	$L__BB0_6;
	ld.shared.u32 	%r14, [%r3+32];
	ld.shared.u32 	%r15, [%r3];
	add.s32 	%r16, %r15, %r14;
	st.shared.u32 	[%r3], %r16;
$L__BB0_6:
	bar.sync 	0;
	setp.gt.u32 	%p4, %r1, 3;
	@%p4 bra 	$L__BB0_8;
	ld.shared.u32 	%r17, [%r3+16];
	ld.shared.u32 	%r18, [%r3];
	add.s32 	%r19, %r18, %r17;
	st.shared.u32 	[%r3], %r19;
$L__BB0_8:
	bar.sync 	0;
	setp.gt.u32 	%p5, %r1, 1;
	@%p5 bra 	$L__BB0_10;
	ld.shared.u32 	%r20, [%r3+8];
	ld.shared.u32 	%r21, [%r3];
	add.s32 	%r22, %r21, %r20;
	st.shared.u32 	[%r3], %r22;
$L__BB0_10:
	bar.sync 	0;
	setp.ne.s32 	%p6, %r1, 0;
	@%p6 bra 	$L__BB0_12;
	ld.shared.u32 	%r23, [_ZZ18cluster_reduce_sumiPiS_E10shared_mem+4];
	ld.shared.u32 	%r24, [%r3];
	add.s32 	%r25, %r24, %r23;
	st.shared.u32 	[%r3], %r25;
$L__BB0_12:
	setp.ne.s32 	%p7, %r1, 0;
	bar.sync 	0;
	barrier.cluster.arrive;
	barrier.cluster.wait;
	@%p7 bra 	$L__BB0_14;
	mov.u32 	%r26, _ZZ18cluster_reduce_sumiPiS_E11cluster_sum;
	cvt.u64.u32 	%rd6, %r26;
	cvta.shared.u64 	%rd7, %rd6;
	mapa.u64	%rd8, %rd7, 0;
	ld.shared.u32 	%r27, [_ZZ18cluster_reduce_sumiPiS_E10shared_mem];
	atom.add.u32 	%r28, [%rd8], %r27;
$L__BB0_14:
	barrier.cluster.arrive;
	barrier.cluster.wait;
	mov.u32 	%r29, %cluster_ctarank;
	or.b32  	%r30, %r1, %r29;
	setp.ne.s32 	%p8, %r30, 0;
	@%p8 bra 	$L__BB0_16;
	ld.shared.u32 	%r31, [_ZZ18cluster_reduce_sumiPiS_E11cluster_sum];
	cvta.to.global.u64 	%rd9, %rd2;
	atom.global.add.u32 	%r32, [%rd9], %r31;
$L__BB0_16:
	barrier.cluster.arrive;
	barrier.cluster.wait;
	ret;

}


// ===== COMPILED SASS (sm_100) =====

	.target	sm_100

	.elftype	@"ET_EXEC"


//--------------------- .note.nv.tkinfo           --------------------------
	.section	.note.nv.tkinfo,"",@"SHT_NOTE"
	.sectionflags	@"SHF_NOTE_NV_TKINFO"
	.tkinfo
        /*0018*/ 	.word	0x00000002
        /*0030*/ 	.string	""
        /*0030*/ 	.string	"ptxas"
        /*0030*/ 	.string	"Cuda compilation tools, release 13.0, V13.0.88"
        /*0030*/ 	.string	"Build cuda_13.0.r13.0/compiler.36424714_0"
        /*0030*/ 	.string	"-arch sm_100 -m 64 "



//--------------------- .note.nv.cuinfo           --------------------------
	.section	.note.nv.cuinfo,"",@"SHT_NOTE"
	.sectionflags	@"SHF_NOTE_NV_CUINFO"
        /*0018*/ 	.short	0x0002
        /*001a*/ 	.short	0x0064
        /*001c*/ 	.short	0x0082
	.zero		2


//--------------------- .nv.info                  --------------------------
	.section	.nv.info,"",@"SHT_CUDA_INFO"
	.align	4


	//----- nvinfo : EIATTR_REGCOUNT
	.align		4
        /*0000*/ 	.byte	0x04, 0x2f
        /*0002*/ 	.short	(.L_1 - .L_0)
	.align		4
.L_0:
        /*0004*/ 	.word	index@(_Z18cluster_reduce_sumiPiS_)
        /*0008*/ 	.word	0x0000000e


	//----- nvinfo : EIATTR_FRAME_SIZE
	.align		4
.L_1:
        /*000c*/ 	.byte	0x04, 0x11
        /*000e*/ 	.short	(.L_3 - .L_2)
	.align		4
.L_2:
        /*0010*/ 	.word	index@(_Z18cluster_reduce_sumiPiS_)
        /*0014*/ 	.word	0x00000000


	//----- nvinfo : EIATTR_MIN_STACK_SIZE
	.align		4
.L_3:
        /*0018*/ 	.byte	0x04, 0x12
        /*001a*/ 	.short	(.L_5 - .L_4)
	.align		4
.L_4:
        /*001c*/ 	.word	index@(_Z18cluster_reduce_sumiPiS_)
        /*0020*/ 	.word	0x00000000
.L_5:


//--------------------- .nv.compat                --------------------------
	.section	.nv.compat,"",@"SHT_CUDA_COMPAT_INFO"
	.align	4
        /*0000*/ 	.byte	0x02, 0x09, 0x00, 0x00, 0x02, 0x02, 0x01, 0x00, 0x02, 0x05, 0x05, 0x00, 0x03, 0x07, 0x01, 0x01
        /*0010*/ 	.byte	0x02, 0x03, 0x00, 0x00, 0x02, 0x06, 0x01, 0x00, 0x04, 0x0b, 0x08, 0x00, 0x09, 0x00, 0x00, 0x00
        /*0020*/ 	.byte	0x00, 0x00, 0x00, 0x00


//--------------------- .nv.info._Z18cluster_reduce_sumiPiS_ --------------------------
	.section	.nv.info._Z18cluster_reduce_sumiPiS_,"",@"SHT_CUDA_INFO"
	.sectionflags	@""
	.align	4


	//----- nvinfo : EIATTR_CUDA_API_VERSION
	.align		4
        /*0000*/ 	.byte	0x04, 0x37
        /*0002*/ 	.short	(.L_7 - .L_6)
.L_6:
        /*0004*/ 	.word	0x00000082


	//----- nvinfo : EIATTR_KPARAM_INFO
	.align		4
.L_7:
        /*0008*/ 	.byte	0x04, 0x17
        /*000a*/ 	.short	(.L_9 - .L_8)
.L_8:
        /*000c*/ 	.word	0x00000000
        /*0010*/ 	.short	0x0002
        /*0012*/ 	.short	0x0010
        /*0014*/ 	.byte	0x00, 0xf5, 0x21, 0x00


	//----- nvinfo : EIATTR_KPARAM_INFO
	.align		4
.L_9:
        /*0018*/ 	.byte	0x04, 0x17
        /*001a*/ 	.short	(.L_11 - .L_10)
.L_10:
        /*001c*/ 	.word	0x00000000
        /*0020*/ 	.short	0x0001
        /*0022*/ 	.short	0x0008
        /*0024*/ 	.byte	0x00, 0xf5, 0x21, 0x00


	//----- nvinfo : EIATTR_KPARAM_INFO
	.align		4
.L_11:
        /*0028*/ 	.byte	0x04, 0x17
        /*002a*/ 	.short	(.L_13 - .L_12)
.L_12:
        /*002c*/ 	.word	0x00000000
        /*0030*/ 	.short	0x0000
        /*0032*/ 	.short	0x0000
        /*0034*/ 	.byte	0x00, 0xf0, 0x11, 0x00


	//----- nvinfo : EIATTR_EXPLICIT_CLUSTER
	.align		4
.L_13:
        /*0038*/ 	.byte	0x01, 0x3e
	.zero		2


	//----- nvinfo : EIATTR_CTA_PER_CLUSTER
	.align		4
        /*003c*/ 	.byte	0x04, 0x3d
        /*003e*/ 	.short	(.L_15 - .L_14)
.L_14:
        /*0040*/ 	.word	0x00000004
        /*0044*/ 	.word	0x00000001
        /*0048*/ 	.word	0x00000001


	//----- nvinfo : EIATTR_SPARSE_MMA_MASK
	.align		4
.L_15:
        /*004c*/ 	.byte	0x03, 0x50
        /*004e*/ 	.short	0x0000


	//----- nvinfo : EIATTR_MAXREG_COUNT
	.align		4
        /*0050*/ 	.byte	0x03, 0x1b
        /*0052*/ 	.short	0x00ff


	//----- nvinfo : EIATTR_NUM_BARRIERS
	.align		4
        /*0054*/ 	.byte	0x02, 0x4c
        /*0056*/ 	.byte	0x01
	.zero		1


	//----- nvinfo : EIATTR_MERCURY_ISA_VERSION
	.align		4
        /*0058*/ 	.byte	0x03, 0x5f
        /*005a*/ 	.short	0x0101


	//----- nvinfo : EIATTR_VRC_CTA_INIT_COUNT
	.align		4
        /*005c*/ 	.byte	0x02, 0x4a
	.zero		1
	.zero		1


	//----- nvinfo : EIATTR_EXIT_INSTR_OFFSETS
	.align		4
        /*0060*/ 	.byte	0x04, 0x1c
        /*0062*/ 	.short	(.L_17 - .L_16)


	//   ....[0]....
.L_16:
        /*0064*/ 	.word	0x00000590


	//----- nvinfo : EIATTR_CRS_STACK_SIZE
	.align		4
.L_17:
        /*0068*/ 	.byte	0x04, 0x1e
        /*006a*/ 	.short	(.L_19 - .L_18)
.L_18:
        /*006c*/ 	.word	0x00000000


	//----- nvinfo : EIATTR_CBANK_PARAM_SIZE
	.align		4
.L_19:
        /*0070*/ 	.byte	0x03, 0x19
        /*0072*/ 	.short	0x0018


	//----- nvinfo : EIATTR_PARAM_CBANK
	.align		4
        /*0074*/ 	.byte	0x04, 0x0a
        /*0076*/ 	.short	(.L_21 - .L_20)
	.align		4
.L_20:
        /*0078*/ 	.word	index@(.nv.constant0._Z18cluster_reduce_sumiPiS_)
        /*007c*/ 	.short	0x0380
        /*007e*/ 	.short	0x0018


	//----- nvinfo : EIATTR_SW_WAR
	.align		4
.L_21:
        /*0080*/ 	.byte	0x04, 0x36
        /*0082*/ 	.short	(.L_23 - .L_22)
.L_22:
        /*0084*/ 	.word	0x00000008
.L_23:


//--------------------- .nv.callgraph             --------------------------
	.section	.nv.callgraph,"",@"SHT_CUDA_CALLGRAPH"
	.align	4
	.sectionentsize	8
	.align		4
        /*0000*/ 	.word	0x00000000
	.align		4
        /*0004*/ 	.word	0xffffffff
	.align		4
        /*0008*/ 	.word	0x00000000
	.align		4
        /*000c*/ 	.word	0xfffffffe
	.align		4
        /*0010*/ 	.word	0x00000000
	.align		4
        /*0014*/ 	.word	0xfffffffd
	.align		4
        /*0018*/ 	.word	0x00000000
	.align		4
        /*001c*/ 	.word	0xfffffffc


//--------------------- .text._Z18cluster_reduce_sumiPiS_ --------------------------
	.section	.text._Z18cluster_reduce_sumiPiS_,"ax",@progbits
	.align	128
        .global         _Z18cluster_reduce_sumiPiS_
        .type           _Z18cluster_reduce_sumiPiS_,@function
        .size           _Z18cluster_reduce_sumiPiS_,(.L_x_7 - _Z18cluster_reduce_sumiPiS_)
        .other          _Z18cluster_reduce_sumiPiS_,@"STO_CUDA_ENTRY STV_DEFAULT"
_Z18cluster_reduce_sumiPiS_:
.text._Z18cluster_reduce_sumiPiS_:
[----:B------:R-:W-:Y:S01]  /*0000*/  LDC R1, c[0x0][0x37c] ;  /* 0x0000df00ff017b82 */ /* 0x000fe20000000800 */
[----:B------:R-:W0:Y:S07]  /*0010*/  S2R R2, SR_CgaCtaId ;  /* 0x0000000000027919 */ /* 0x000e2e0000008800 */
[----:B------:R-:W1:Y:S01]  /*0020*/  S2UR UR4, SR_CTAID.X ;  /* 0x00000000000479c3 */ /* 0x000e620000002500 */
[----:B------:R-:W-:Y:S01]  /*0030*/  MOV R3, 0x400 ;  /* 0x0000040000037802 */ /* 0x000fe20000000f00 */
[----:B------:R-:W2:Y:S01]  /*0040*/  LDCU UR5, c[0x0][0x380] ;  /* 0x00007000ff0577ac */ /* 0x000ea20008000800 */
[----:B------:R-:W1:Y:S01]  /*0050*/  S2R R11, SR_TID.X ;  /* 0x00000000000b7919 */ /* 0x000e620000002100 */
[----:B------:R-:W-:Y:S04]  /*0060*/  BSSY.RECONVERGENT B0, `(.L_x_0) ;  /* 0x000000f000007945 */ /* 0x000fe80003800200 */
[----:B------:R-:W1:Y:S01]  /*0070*/  LDC R7, c[0x0][0x360] ;  /* 0x0000d800ff077b82 */ /* 0x000e620000000800 */
[----:B0-----:R-:W-:Y:S01]  /*0080*/  LEA R0, R2, R3, 0x18 ;  /* 0x0000000302007211 */ /* 0x001fe200078ec0ff */
[----:B-1----:R-:W-:-:S04]  /*0090*/  IMAD R7, R7, UR4, R11 ;  /* 0x0000000407077c24 */ /* 0x002fc8000f8e020b */
[----:B------:R0:W-:Y:S01]  /*00a0*/  STS [R0+0x80], RZ ;  /* 0x000080ff00007388 */ /* 0x0001e20000000800 */
[C---:B------:R-:W-:Y:S01]  /*00b0*/  IMAD R6, R11.reuse, 0x4, R0 ;  /* 0x000000040b067824 */ /* 0x040fe200078e0200 */
[----:B------:R-:W-:Y:S02]  /*00c0*/  ISETP.GT.U32.AND P0, PT, R11, 0xf, PT ;  /* 0x0000000f0b00780c */ /* 0x000fe40003f04070 */
[----:B--2---:R-:W-:Y:S01]  /*00d0*/  ISETP.GE.AND P1, PT, R7, UR5, PT ;  /* 0x0000000507007c0c */ /* 0x004fe2000bf26270 */
[----:B------:R-:W1:Y:S01]  /*00e0*/  LDCU.64 UR4, c[0x0][0x358] ;  /* 0x00006b00ff0477ac */ /* 0x000e620008000a00 */
[----:B------:R0:W-:Y:S11]  /*00f0*/  STS [R6], RZ ;  /* 0x000000ff06007388 */ /* 0x0001f60000000800 */
[----:B0-----:R-:W-:Y:S05]  /*0100*/  @P1 BRA `(.L_x_1) ;  /* 0x0000000000101947 */ /* 0x001fea0003800000 */
[----:B------:R-:W0:Y:S02]  /*0110*/  LDC.64 R4, c[0x0][0x388] ;  /* 0x0000e200ff047b82 */ /* 0x000e240000000a00 */
[----:B0-----:R-:W-:-:S06]  /*0120*/  IMAD.WIDE R4, R7, 0x4, R4 ;  /* 0x0000000407047825 */ /* 0x001fcc00078e0204 */
[----:B-1----:R-:W2:Y:S04]  /*0130*/  LDG.E R5, desc[UR4][R4.64] ;  /* 0x0000000404057981 */ /* 0x002ea8000c1e1900 */
[----:B--2---:R0:W-:Y:S02]  /*0140*/  STS [R6], R5 ;  /* 0x0000000506007388 */ /* 0x0041e40000000800 */
.L_x_1:
[----:B-1----:R-:W-:Y:S05]  /*0150*/  BSYNC.RECONVERGENT B0 ;  /* 0x0000000000007941 */ /* 0x002fea0003800200 */
.L_x_0:
[----:B------:R-:W-:Y:S01]  /*0160*/  BAR.SYNC.DEFER_BLOCKING 0x0 ;  /* 0x0000000000007b1d */ /* 0x000fe20000010000 */
[----:B------:R-:W-:-:S05]  /*0170*/  ISETP.GT.U32.AND P1, PT, R11, 0x7, PT ;  /* 0x000000070b00780c */ /* 0x000fca0003f24070 */
[----:B------:R-:W-:Y:S01]  /*0180*/  BSSY.RECONVERGENT B0, `(.L_x_2) ;  /* 0x000002e000007945 */ /* 0x000fe20003800200 */
[----:B------:R-:W-:Y:S04]  /*0190*/  @!P0 LDS R4, [R6+0x40] ;  /* 0x0000400006048984 */ /* 0x000fe80000000800 */
[----:B0-----:R-:W0:Y:S02]  /*01a0*/  @!P0 LDS R5, [R6] ;  /* 0x0000000006058984 */ /* 0x001e240000000800 */
[----:B0-----:R-:W-:-:S05]  /*01b0*/  @!P0 IMAD.IADD R5, R4, 0x1, R5 ;  /* 0x0000000104058824 */ /* 0x001fca00078e0205 */
[----:B------:R-:W-:Y:S01]  /*01c0*/  @!P0 STS [R6], R5 ;  /* 0x0000000506008388 */ /* 0x000fe20000000800 */
[----:B------:R-:W-:Y:S01]  /*01d0*/  BAR.SYNC.DEFER_BLOCKING 0x0 ;  /* 0x0000000000007b1d */ /* 0x000fe20000010000 */
[----:B------:R-:W-:-:S05]  /*01e0*/  ISETP.GT.U32.AND P0, PT, R11, 0x3, PT ;  /* 0x000000030b00780c */ /* 0x000fca0003f04070 */
[----:B------:R-:W-:Y:S04]  /*01f0*/  @!P1 LDS R4, [R6+0x20] ;  /* 0x0000200006049984 */ /* 0x000fe80000000800 */
[----:B------:R-:W0:Y:S02]  /*0200*/  @!P1 LDS R7, [R6] ;  /* 0x0000000006079984 */ /* 0x000e240000000800 */
        /* <DEDUP_REMOVED lines=9> */
[----:B------:R-:W-:-:S05]  /*02a0*/  ISETP.NE.AND P0, PT, R11, RZ, PT ;  /* 0x000000ff0b00720c */ /* 0x000fca0003f05270 */
[----:B------:R-:W-:Y:S04]  /*02b0*/  @!P1 LDS R4, [R6+0x8] ;  /* 0x0000080006049984 */ /* 0x000fe80000000800 */
[----:B------:R-:W0:Y:S02]  /*02c0*/  @!P1 LDS R5, [R6] ;  /* 0x0000000006059984 */ /* 0x000e240000000800 */
[----:B0-----:R-:W-:-:S05]  /*02d0*/  @!P1 IMAD.IADD R5, R4, 0x1, R5 ;  /* 0x0000000104059824 */ /* 0x001fca00078e0205 */
[----:B------:R-:W-:Y:S01]  /*02e0*/  @!P1 STS [R6], R5 ;  /* 0x0000000506009388 */ /* 0x000fe20000000800 */
[----:B------:R-:W-:Y:S01]  /*02f0*/  BAR.SYNC.DEFER_BLOCKING 0x0 ;  /* 0x0000000000007b1d */ /* 0x000fe20000010000 */
[----:B------:R-:W-:-:S05]  /*0300*/  LOP3.LUT P1, RZ, R11, R2, RZ, 0xfc, !PT ;  /* 0x000000020bff7212 */ /* 0x000fca000782fcff */
[----:B------:R-:W-:Y:S04]  /*0310*/  @!P0 LDS R4, [R0+0x4] ;  /* 0x0000040000048984 */ /* 0x000fe80000000800 */
[----:B------:R-:W0:Y:S02]  /*0320*/  @!P0 LDS R7, [R6] ;  /* 0x0000000006078984 */ /* 0x000e240000000800 */
[----:B0-----:R-:W-:-:S05]  /*0330*/  @!P0 IMAD.IADD R7, R4, 0x1, R7 ;  /* 0x0000000104078824 */ /* 0x001fca00078e0207 */
[----:B------:R0:W-:Y:S01]  /*0340*/  @!P0 STS [R6], R7 ;  /* 0x0000000706008388 */ /* 0x0001e20000000800 */
[----:B------:R-:W-:Y:S06]  /*0350*/  BAR.SYNC.DEFER_BLOCKING 0x0 ;  /* 0x0000000000007b1d */ /* 0x000fec0000010000 */
[----:B------:R-:W-:Y:S06]  /*0360*/  MEMBAR.ALL.GPU ;  /* 0x0000000000007992 */ /* 0x000fec000000a000 */
[----:B------:R-:W-:-:S00]  /*0370*/  ERRBAR ;  /* 0x00000000000079ab */ /* 0x000fc00000000000 */
[----:B------:R-:W-:Y:S08]  /*0380*/  CGAERRBAR ;  /* 0x00000000000075ab */ /* 0x000ff00000000000 */
[----:B------:R-:W-:Y:S06]  /*0390*/  UCGABAR_ARV ;  /* 0x00000000000079c7 */ /* 0x000fec0008000000 */
[----:B------:R-:W-:Y:S01]  /*03a0*/  UCGABAR_WAIT ;  /* 0x0000000000007dc7 */ /* 0x000fe20008000000 */
[----:B------:R-:W-:Y:S01]  /*03b0*/  CCTL.IVALL ;  /* 0x00000000ff00798f */ /* 0x000fe20002000000 */
[----:B0-----:R-:W-:Y:S05]  /*03c0*/  @P0 BRA `(.L_x_3) ;  /* 0x0000000000240947 */ /* 0x001fea0003800000 */
[----:B------:R-:W0:Y:S01]  /*03d0*/  S2R R4, SR_SWINHI ;  /* 0x0000000000047919 */ /* 0x000e220000002f00 */
[----:B------:R-:W-:Y:S01]  /*03e0*/  VIADD R3, R3, 0x80 ;  /* 0x0000008003037836 */ /* 0x000fe20000000000 */
[----:B------:R-:W1:Y:S04]  /*03f0*/  LDS R5, [R0] ;  /* 0x0000000000057984 */ /* 0x000e680000000800 */
[----:B------:R-:W-:-:S04]  /*0400*/  LEA R3, R2, R3, 0x18 ;  /* 0x0000000302037211 */ /* 0x000fc800078ec0ff */
[----:B------:R-:W-:Y:S02]  /*0410*/  MOV R2, R3 ;  /* 0x0000000300027202 */ /* 0x000fe40000000f00 */
[----:B0-----:R-:W-:Y:S02]  /*0420*/  MOV R3, R4 ;  /* 0x0000000400037202 */ /* 0x001fe40000000f00 */
[----:B------:R-:W-:Y:S02]  /*0430*/  PRMT R2, RZ, 0x654, R2 ;  /* 0x00000654ff027816 */ /* 0x000fe40000000002 */
[----:B------:R-:W-:-:S05]  /*0440*/  MOV R3, R3 ;  /* 0x0000000300037202 */ /* 0x000fca0000000f00 */
[----:B-1----:R0:W-:Y:S02]  /*0450*/  ATOM.E.ADD.STRONG.GPU PT, RZ, desc[UR4][R2.64], R5 ;  /* 0x8000000502ff798a */ /* 0x0021e400081ef104 */
.L_x_3:
[----:B------:R-:W-:Y:S05]  /*0460*/  BSYNC.RECONVERGENT B0 ;  /* 0x0000000000007941 */ /* 0x000fea0003800200 */
.L_x_2:
[----:B------:R-:W-:Y:S06]  /*0470*/  MEMBAR.ALL.GPU ;  /* 0x0000000000007992 */ /* 0x000fec000000a000 */
[----:B------:R-:W-:-:S00]  /*0480*/  ERRBAR ;  /* 0x00000000000079ab */ /* 0x000fc00000000000 */
[----:B------:R-:W-:Y:S08]  /*0490*/  CGAERRBAR ;  /* 0x00000000000075ab */ /* 0x000ff00000000000 */
[----:B------:R-:W-:Y:S01]  /*04a0*/  UCGABAR_ARV ;  /* 0x00000000000079c7 */ /* 0x000fe20008000000 */
[----:B------:R-:W-:Y:S05]  /*04b0*/  BSSY.RECONVERGENT B0, `(.L_x_4) ;  /* 0x0000007000007945 */ /* 0x000fea0003800200 */
[----:B------:R-:W-:Y:S01]  /*04c0*/  UCGABAR_WAIT ;  /* 0x0000000000007dc7 */ /* 0x000fe20008000000 */
[----:B------:R-:W-:Y:S01]  /*04d0*/  CCTL.IVALL ;  /* 0x00000000ff00798f */ /* 0x000fe20002000000 */
[----:B------:R-:W-:Y:S05]  /*04e0*/  @P1 BRA `(.L_x_5) ;  /* 0x00000000000c1947 */ /* 0x000fea0003800000 */
[----:B0-----:R-:W0:Y:S01]  /*04f0*/  LDS R5, [R0+0x80] ;  /* 0x0000800000057984 */ /* 0x001e220000000800 */
[----:B------:R-:W0:Y:S03]  /*0500*/  LDC.64 R2, c[0x0][0x390] ;  /* 0x0000e400ff027b82 */ /* 0x000e260000000a00 */
[----:B0-----:R1:W-:Y:S02]  /*0510*/  REDG.E.ADD.STRONG.GPU desc[UR4][R2.64], R5 ;  /* 0x000000050200798e */ /* 0x0013e4000c12e104 */
.L_x_5:
[----:B------:R-:W-:Y:S05]  /*0520*/  BSYNC.RECONVERGENT B0 ;  /* 0x0000000000007941 */ /* 0x000fea0003800200 */
.L_x_4:
[----:B------:R-:W-:Y:S06]  /*0530*/  MEMBAR.ALL.GPU ;  /* 0x0000000000007992 */ /* 0x000fec000000a000 */
[----:B------:R-:W-:-:S00]  /*0540*/  ERRBAR ;  /* 0x00000000000079ab */ /* 0x000fc00000000000 */
[----:B------:R-:W-:Y:S08]  /*0550*/  CGAERRBAR ;  /* 0x00000000000075ab */ /* 0x000ff00000000000 */
[----:B------:R-:W-:Y:S06]  /*0560*/  UCGABAR_ARV ;  /* 0x00000000000079c7 */ /* 0x000fec0008000000 */
[----:B------:R-:W-:Y:S01]  /*0570*/  UCGABAR_WAIT ;  /* 0x0000000000007dc7 */ /* 0x000fe20008000000 */
[----:B------:R-:W-:Y:S01]  /*0580*/  CCTL.IVALL ;  /* 0x00000000ff00798f */ /* 0x000fe20002000000 */
[----:B------:R-:W-:Y:S05]  /*0590*/  EXIT ;  /* 0x000000000000794d */ /* 0x000fea0003800000 */
.L_x_6:
[----:B------:R-:W-:-:S00]  /*05a0*/  BRA `(.L_x_6) ;  /* 0xfffffffc00fc7947 */ /* 0x000fc0000383ffff */
[----:B------:R-:W-:-:S00]  /*05b0*/  NOP ;  /* 0x0000000000007918 */ /* 0x000fc00000000000 */
        /* <DEDUP_REMOVED lines=12> */
.L_x_7:


//--------------------- .nv.shared._Z18cluster_reduce_sumiPiS_ --------------------------
	.section	.nv.shared._Z18cluster_reduce_sumiPiS_,"aw",@nobits
	.sectionflags	@""
	.align	4
.nv.shared._Z18cluster_reduce_sumiPiS_:
	.zero		1156


//--------------------- .nv.shared.reserved.0     --------------------------
	.section	.nv.shared.reserved.0,"aw",@nobits
	.weak		__nv_reservedSMEM_offset_0_alias
	.size		__nv_reservedSMEM_offset_0_alias, 0, 64
	.other		__nv_reservedSMEM_offset_0_alias,@"STO_CUDA_RESERVED_SHARED STV_DEFAULT"
__nv_reservedSMEM_offset_0_alias:
	.zero		0
	.zero		64


//--------------------- .nv.constant0._Z18cluster_reduce_sumiPiS_ --------------------------
	.section	.nv.constant0._Z18cluster_reduce_sumiPiS_,"a",@progbits
	.sectionflags	@""
	.align	4
.nv.constant0._Z18cluster_reduce_sumiPiS_:
	.zero		920


//--------------------- SYMBOLS --------------------------

	.type		.nv.reservedSmem.offset0,@object
	.size		.nv.reservedSmem.offset0,0x4
	.type		.nv.reservedSmem.cap,@object
	.size		.nv.reservedSmem.cap,0x4
